	.headerflags	@"EF_CUDA_TEXMODE_UNIFIED EF_CUDA_64BIT_ADDRESS EF_CUDA_ACCELERATORS EF_CUDA_SM90 EF_CUDA_VIRTUAL_SM(EF_CUDA_SM90)"
	.elftype	@"ET_EXEC"


//--------------------- .nv.info                  --------------------------
	.section	.nv.info,"",@"SHT_CUDA_INFO"
	.align	4


	//----- nvinfo : EIATTR_REGCOUNT
	.align		4
        /*0000*/ 	.byte	0x04, 0x2f
        /*0002*/ 	.short	(.L_1 - .L_0)
	.align		4
.L_0:
        /*0004*/ 	.word	index@(triton_poi_fused_convolution_relu_0)
        /*0008*/ 	.word	0x0000000c


	//----- nvinfo : EIATTR_MIN_STACK_SIZE
	.align		4
.L_1:
        /*000c*/ 	.byte	0x04, 0x12
        /*000e*/ 	.short	(.L_3 - .L_2)
	.align		4
.L_2:
        /*0010*/ 	.word	index@(triton_poi_fused_convolution_relu_0)
        /*0014*/ 	.word	0x00000000


	//----- nvinfo : EIATTR_FRAME_SIZE
	.align		4
.L_3:
        /*0018*/ 	.byte	0x04, 0x11
        /*001a*/ 	.short	(.L_5 - .L_4)
	.align		4
.L_4:
        /*001c*/ 	.word	index@(triton_poi_fused_convolution_relu_0)
        /*0020*/ 	.word	0x00000000


	//----- nvinfo : EIATTR_MIN_STACK_SIZE
	.align		4
.L_5:
        /*0024*/ 	.byte	0x04, 0x12
        /*0026*/ 	.short	(.L_7 - .L_6)
	.align		4
.L_6:
        /*0028*/ 	.word	index@(triton_poi_fused_convolution_relu_0)
        /*002c*/ 	.word	0x00000000
.L_7:


//--------------------- .nv.info.triton_poi_fused_convolution_relu_0 --------------------------
	.section	.nv.info.triton_poi_fused_convolution_relu_0,"",@"SHT_CUDA_INFO"
	.sectionflags	@""
	.align	4


	//----- nvinfo : EIATTR_CUDA_API_VERSION
	.align		4
        /*0000*/ 	.byte	0x04, 0x37
        /*0002*/ 	.short	(.L_9 - .L_8)
.L_8:
        /*0004*/ 	.word	0x0000007c


	//----- nvinfo : EIATTR_KPARAM_INFO
	.align		4
.L_9:
        /*0008*/ 	.byte	0x04, 0x17
        /*000a*/ 	.short	(.L_11 - .L_10)
.L_10:
        /*000c*/ 	.word	0x00000000
        /*0010*/ 	.short	0x0002
        /*0012*/ 	.short	0x0010
        /*0014*/ 	.byte	0x00, 0xf0, 0x11, 0x00


	//----- nvinfo : EIATTR_KPARAM_INFO
	.align		4
.L_11:
        /*0018*/ 	.byte	0x04, 0x17
        /*001a*/ 	.short	(.L_13 - .L_12)
.L_12:
        /*001c*/ 	.word	0x00000000
        /*0020*/ 	.short	0x0001
        /*0022*/ 	.short	0x0008
        /*0024*/ 	.byte	0x00, 0xf4, 0x21, 0x00


	//----- nvinfo : EIATTR_KPARAM_INFO
	.align		4
.L_13:
        /*0028*/ 	.byte	0x04, 0x17
        /*002a*/ 	.short	(.L_15 - .L_14)
.L_14:
        /*002c*/ 	.word	0x00000000
        /*0030*/ 	.short	0x0000
        /*0032*/ 	.short	0x0000
        /*0034*/ 	.byte	0x00, 0xf4, 0x21, 0x00


	//----- nvinfo : EIATTR_SPARSE_MMA_MASK
	.align		4
.L_15:
        /*0038*/ 	.byte	0x03, 0x50
        /*003a*/ 	.short	0x0000


	//----- nvinfo : EIATTR_MAXREG_COUNT
	.align		4
        /*003c*/ 	.byte	0x03, 0x1b
        /*003e*/ 	.short	0x00ff


	//----- nvinfo : EIATTR_EXIT_INSTR_OFFSETS
	.align		4
        /*0040*/ 	.byte	0x04, 0x1c
        /*0042*/ 	.short	(.L_17 - .L_16)


	//   ....[0]....
.L_16:
        /*0044*/ 	.word	0x000001e0


	//   ....[1]....
        /*0048*/ 	.word	0x00000200


	//----- nvinfo : EIATTR_REQNTID
	.align		4
.L_17:
        /*004c*/ 	.byte	0x04, 0x10
        /*004e*/ 	.short	(.L_19 - .L_18)
.L_18:
        /*0050*/ 	.word	0x00000080
        /*0054*/ 	.word	0x00000001
        /*0058*/ 	.word	0x00000001


	//----- nvinfo : EIATTR_CBANK_PARAM_SIZE
	.align		4
.L_19:
        /*005c*/ 	.byte	0x03, 0x19
        /*005e*/ 	.short	0x0014


	//----- nvinfo : EIATTR_PARAM_CBANK
	.align		4
        /*0060*/ 	.byte	0x04, 0x0a
        /*0062*/ 	.short	(.L_21 - .L_20)
	.align		4
.L_20:
        /*0064*/ 	.word	index@(.nv.constant0.triton_poi_fused_convolution_relu_0)
        /*0068*/ 	.short	0x0210
        /*006a*/ 	.short	0x0014


	//----- nvinfo : EIATTR_SW_WAR
	.align		4
.L_21:
        /*006c*/ 	.byte	0x04, 0x36
        /*006e*/ 	.short	(.L_23 - .L_22)
.L_22:
        /*0070*/ 	.word	0x00000008
.L_23:


//--------------------- .nv.callgraph             --------------------------
	.section	.nv.callgraph,"",@"SHT_CUDA_CALLGRAPH"
	.align	4
	.sectionentsize	8
	.align		4
        /*0000*/ 	.word	0x00000000
	.align		4
        /*0004*/ 	.word	0xffffffff
	.align		4
        /*0008*/ 	.word	0x00000000
	.align		4
        /*000c*/ 	.word	0xfffffffe
	.align		4
        /*0010*/ 	.word	0x00000000
	.align		4
        /*0014*/ 	.word	0xfffffffd
	.align		4
        /*0018*/ 	.word	0x00000000
	.align		4
        /*001c*/ 	.word	0xfffffffc


//--------------------- .text.triton_poi_fused_convolution_relu_0 --------------------------
	.section	.text.triton_poi_fused_convolution_relu_0,"ax",@progbits
	.align	128
        .global         triton_poi_fused_convolution_relu_0
        .type           triton_poi_fused_convolution_relu_0,@function
        .size           triton_poi_fused_convolution_relu_0,(.L_x_1 - triton_poi_fused_convolution_relu_0)
        .other          triton_poi_fused_convolution_relu_0,@"STO_CUDA_ENTRY STV_DEFAULT"
triton_poi_fused_convolution_relu_0:
.text.triton_poi_fused_convolution_relu_0:
[----:B------:R-:W0:Y:S02]  /*0000*/  LDC R1, c[0x0][0x28] ;  /* 0x00000a00ff017b82 */ /* 0x000e240000000800 */
[----:B------:R-:W1:Y:S01]  /*0010*/  S2R R0, SR_TID.X ;  /* 0x0000000000007919 */ /* 0x000e620000002100 */
[----:B------:R-:W2:Y:S01]  /*0020*/  LDC.64 R4, c[0x0][0x218] ;  /* 0x00008600ff047b82 */ /* 0x000ea20000000a00 */
[----:B------:R-:W-:Y:S01]  /*0030*/  ULDC.64 UR4, c[0x0][0x208] ;  /* 0x0000820000047ab9 */ /* 0x000fe20000000a00 */
[----:B------:R-:W3:Y:S06]  /*0040*/  S2R R7, SR_CTAID.X ;  /* 0x0000000000077919 */ /* 0x000eec0000002500 */
[----:B------:R-:W4:Y:S01]  /*0050*/  LDC.64 R2, c[0x0][0x210] ;  /* 0x00008400ff027b82 */ /* 0x000f220000000a00 */
[----:B-1----:R-:W-:-:S05]  /*0060*/  IMAD.SHL.U32 R0, R0, 0x2, RZ ;  /* 0x0000000200007824 */ /* 0x002fca00078e00ff */
[----:B------:R-:W-:-:S05]  /*0070*/  LOP3.LUT R0, R0, 0xfe, RZ, 0xc0, !PT ;  /* 0x000000fe00007812 */ /* 0x000fca00078ec0ff */
[----:B---3--:R-:W-:-:S04]  /*0080*/  IMAD R7, R7, 0x100, R0 ;  /* 0x0000010007077824 */ /* 0x008fc800078e0200 */
[C---:B------:R-:W-:Y:S01]  /*0090*/  IMAD.HI R0, R7.reuse, 0x5397829d, RZ ;  /* 0x5397829d07007827 */ /* 0x040fe200078e02ff */
[----:B------:R-:W-:-:S03]  /*00a0*/  ISETP.GE.AND P2, PT, R7, 0x4980, PT ;  /* 0x000049800700780c */ /* 0x000fc60003f46270 */
[----:B----4-:R-:W-:Y:S01]  /*00b0*/  IMAD.WIDE R2, R7, 0x4, R2 ;  /* 0x0000000407027825 */ /* 0x010fe200078e0202 */
[----:B------:R-:W-:Y:S02]  /*00c0*/  SHF.R.U32.HI R9, RZ, 0x1f, R0 ;  /* 0x0000001fff097819 */ /* 0x000fe40000011600 */
[----:B------:R-:W-:Y:S02]  /*00d0*/  CS2R R6, SRZ ;  /* 0x0000000000067805 */ /* 0x000fe4000001ff00 */
[----:B------:R-:W-:-:S05]  /*00e0*/  LEA.HI.SX32 R9, R0, R9, 0x18 ;  /* 0x0000000900097211 */ /* 0x000fca00078fc2ff */
[----:B------:R-:W-:Y:S01]  /*00f0*/  IMAD.HI R0, R9, 0x2aaaaaab, RZ ;  /* 0x2aaaaaab09007827 */ /* 0x000fe200078e02ff */
[----:B------:R-:W3:Y:S04]  /*0100*/  @!P2 LDG.E.64 R6, desc[UR4][R2.64] ;  /* 0x000000040206a981 */ /* 0x000ee8000c1e1b00 */
[----:B------:R-:W-:-:S05]  /*0110*/  LEA.HI R0, R0, R0, RZ, 0x1 ;  /* 0x0000000000007211 */ /* 0x000fca00078f08ff */
[----:B------:R-:W-:Y:S02]  /*0120*/  IMAD R9, R0, -0x6, R9 ;  /* 0xfffffffa00097824 */ /* 0x000fe400078e0209 */
[----:B------:R-:W-:Y:S02]  /*0130*/  IMAD.MOV.U32 R0, RZ, RZ, RZ ;  /* 0x000000ffff007224 */ /* 0x000fe400078e00ff */
[----:B--2---:R-:W-:Y:S01]  /*0140*/  IMAD.WIDE R4, R9, 0x4, R4 ;  /* 0x0000000409047825 */ /* 0x004fe200078e0204 */
[----:B------:R-:W-:-:S04]  /*0150*/  HFMA2.MMA R9, -RZ, RZ, 0, 0 ;  /* 0x00000000ff097435 */ /* 0x000fc800000001ff */
[----:B------:R-:W3:Y:S06]  /*0160*/  @!P2 LDG.E.EL R0, desc[UR4][R4.64] ;  /* 0x000000040400a981 */ /* 0x000eec000c2e1900 */
[----:B------:R-:W2:Y:S01]  /*0170*/  @!P2 LDG.E.EL R9, desc[UR4][R4.64] ;  /* 0x000000040409a981 */ /* 0x000ea2000c2e1900 */
[----:B---3--:R-:W-:Y:S01]  /*0180*/  FADD R8, R0, R7 ;  /* 0x0000000700087221 */ /* 0x008fe20000000000 */
[----:B------:R-:W-:Y:S02]  /*0190*/  FSETP.GEU.AND P1, PT, R7, -R0, PT ;  /* 0x800000000700720b */ /* 0x000fe40003f2e000 */
[----:B--2---:R-:W-:Y:S01]  /*01a0*/  FSETP.GEU.AND P0, PT, R6, -R9, PT ;  /* 0x800000090600720b */ /* 0x004fe20003f0e000 */
[----:B------:R-:W-:Y:S01]  /*01b0*/  FADD R6, R9, R6 ;  /* 0x0000000609067221 */ /* 0x000fe20000000000 */
[----:B------:R-:W-:-:S04]  /*01c0*/  FSEL R7, R8, RZ, P1 ;  /* 0x000000ff08077208 */ /* 0x000fc80000800000 */
[----:B------:R-:W-:Y:S01]  /*01d0*/  FSEL R6, R6, RZ, P0 ;  /* 0x000000ff06067208 */ /* 0x000fe20000000000 */
[----:B------:R-:W-:Y:S06]  /*01e0*/  @P2 EXIT ;  /* 0x000000000000294d */ /* 0x000fec0003800000 */
[----:B------:R-:W-:Y:S01]  /*01f0*/  STG.E.64 desc[UR4][R2.64], R6 ;  /* 0x0000000602007986 */ /* 0x000fe2000c101b04 */
[----:B------:R-:W-:Y:S05]  /*0200*/  EXIT ;  /* 0x000000000000794d */ /* 0x000fea0003800000 */
.L_x_0:
[----:B------:R-:W-:-:S00]  /*0210*/  BRA `(.L_x_0) ;  /* 0xfffffffc00fc7947 */ /* 0x000fc0000383ffff */
[----:B------:R-:W-:-:S00]  /*0220*/  NOP ;  /* 0x0000000000007918 */ /* 0x000fc00000000000 */
        /* <DEDUP_REMOVED lines=13> */
.L_x_1:


//--------------------- .nv.constant0.triton_poi_fused_convolution_relu_0 --------------------------
	.section	.nv.constant0.triton_poi_fused_convolution_relu_0,"a",@progbits
	.sectionflags	@""
	.align	4
.nv.constant0.triton_poi_fused_convolution_relu_0:
	.zero		548
